//
// Generated by NVIDIA NVVM Compiler
//
// Compiler Build ID: CL-36424714
// Cuda compilation tools, release 13.0, V13.0.88
// Based on NVVM 20.0.0
//

.version 9.0
.target sm_100
.address_size 64

	// .globl	_Z34VectorAdditionUsingParallelThreadsPiS_S_

.visible .entry _Z34VectorAdditionUsingParallelThreadsPiS_S_(
	.param .u64 .ptr .align 1 _Z34VectorAdditionUsingParallelThreadsPiS_S__param_0,
	.param .u64 .ptr .align 1 _Z34VectorAdditionUsingParallelThreadsPiS_S__param_1,
	.param .u64 .ptr .align 1 _Z34VectorAdditionUsingParallelThreadsPiS_S__param_2
)
{
	.reg .b32 	%r<5>;
	.reg .b64 	%rd<11>;

	ld.param.u64 	%rd1, [_Z34VectorAdditionUsingParallelThreadsPiS_S__param_0];
	ld.param.u64 	%rd2, [_Z34VectorAdditionUsingParallelThreadsPiS_S__param_1];
	ld.param.u64 	%rd3, [_Z34VectorAdditionUsingParallelThreadsPiS_S__param_2];
	cvta.to.global.u64 	%rd4, %rd3;
	cvta.to.global.u64 	%rd5, %rd2;
	cvta.to.global.u64 	%rd6, %rd1;
	mov.u32 	%r1, %tid.x;
	mul.wide.u32 	%rd7, %r1, 4;
	add.s64 	%rd8, %rd6, %rd7;
	ld.global.u32 	%r2, [%rd8];
	add.s64 	%rd9, %rd5, %rd7;
	ld.global.u32 	%r3, [%rd9];
	add.s32 	%r4, %r3, %r2;
	add.s64 	%rd10, %rd4, %rd7;
	st.global.u32 	[%rd10], %r4;
	ret;

}


// ===== COMPILED SASS (sm_100) =====

	.target	sm_100

	.elftype	@"ET_EXEC"


//--------------------- .note.nv.tkinfo           --------------------------
	.section	.note.nv.tkinfo,"",@"SHT_NOTE"
	.sectionflags	@"SHF_NOTE_NV_TKINFO"
	.tkinfo
        /*0018*/ 	.word	0x00000002
        /*0030*/ 	.string	""
        /*0030*/ 	.string	"ptxas"
        /*0030*/ 	.string	"Cuda compilation tools, release 13.0, V13.0.88"
        /*0030*/ 	.string	"Build cuda_13.0.r13.0/compiler.36424714_0"
        /*0030*/ 	.string	"-arch sm_100 -m 64 "



//--------------------- .note.nv.cuinfo           --------------------------
	.section	.note.nv.cuinfo,"",@"SHT_NOTE"
	.sectionflags	@"SHF_NOTE_NV_CUINFO"
        /*0018*/ 	.short	0x0002
        /*001a*/ 	.short	0x0064
        /*001c*/ 	.short	0x0082
	.zero		2


//--------------------- .nv.info                  --------------------------
	.section	.nv.info,"",@"SHT_CUDA_INFO"
	.align	4


	//----- nvinfo : EIATTR_REGCOUNT
	.align		4
        /*0000*/ 	.byte	0x04, 0x2f
        /*0002*/ 	.short	(.L_1 - .L_0)
	.align		4
.L_0:
        /*0004*/ 	.word	index@(_Z34VectorAdditionUsingParallelThreadsPiS_S_)
        /*0008*/ 	.word	0x0000000c


	//----- nvinfo : EIATTR_FRAME_SIZE
	.align		4
.L_1:
        /*000c*/ 	.byte	0x04, 0x11
        /*000e*/ 	.short	(.L_3 - .L_2)
	.align		4
.L_2:
        /*0010*/ 	.word	index@(_Z34VectorAdditionUsingParallelThreadsPiS_S_)
        /*0014*/ 	.word	0x00000000


	//----- nvinfo : EIATTR_MIN_STACK_SIZE
	.align		4
.L_3:
        /*0018*/ 	.byte	0x04, 0x12
        /*001a*/ 	.short	(.L_5 - .L_4)
	.align		4
.L_4:
        /*001c*/ 	.word	index@(_Z34VectorAdditionUsingParallelThreadsPiS_S_)
        /*0020*/ 	.word	0x00000000
.L_5:


//--------------------- .nv.compat                --------------------------
	.section	.nv.compat,"",@"SHT_CUDA_COMPAT_INFO"
	.align	4
        /*0000*/ 	.byte	0x02, 0x09, 0x00, 0x00, 0x02, 0x02, 0x01, 0x00, 0x02, 0x05, 0x05, 0x00, 0x03, 0x07, 0x01, 0x01
        /*0010*/ 	.byte	0x02, 0x03, 0x00, 0x00, 0x02, 0x06, 0x01, 0x00, 0x04, 0x0b, 0x08, 0x00, 0x09, 0x00, 0x00, 0x00
        /*0020*/ 	.byte	0x00, 0x00, 0x00, 0x00


//--------------------- .nv.info._Z34VectorAdditionUsingParallelThreadsPiS_S_ --------------------------
	.section	.nv.info._Z34VectorAdditionUsingParallelThreadsPiS_S_,"",@"SHT_CUDA_INFO"
	.sectionflags	@""
	.align	4


	//----- nvinfo : EIATTR_CUDA_API_VERSION
	.align		4
        /*0000*/ 	.byte	0x04, 0x37
        /*0002*/ 	.short	(.L_7 - .L_6)
.L_6:
        /*0004*/ 	.word	0x00000082


	//----- nvinfo : EIATTR_KPARAM_INFO
	.align		4
.L_7:
        /*0008*/ 	.byte	0x04, 0x17
        /*000a*/ 	.short	(.L_9 - .L_8)
.L_8:
        /*000c*/ 	.word	0x00000000
        /*0010*/ 	.short	0x0002
        /*0012*/ 	.short	0x0010
        /*0014*/ 	.byte	0x00, 0xf5, 0x21, 0x00


	//----- nvinfo : EIATTR_KPARAM_INFO
	.align		4
.L_9:
        /*0018*/ 	.byte	0x04, 0x17
        /*001a*/ 	.short	(.L_11 - .L_10)
.L_10:
        /*001c*/ 	.word	0x00000000
        /*0020*/ 	.short	0x0001
        /*0022*/ 	.short	0x0008
        /*0024*/ 	.byte	0x00, 0xf5, 0x21, 0x00


	//----- nvinfo : EIATTR_KPARAM_INFO
	.align		4
.L_11:
        /*0028*/ 	.byte	0x04, 0x17
        /*002a*/ 	.short	(.L_13 - .L_12)
.L_12:
        /*002c*/ 	.word	0x00000000
        /*0030*/ 	.short	0x0000
        /*0032*/ 	.short	0x0000
        /*0034*/ 	.byte	0x00, 0xf5, 0x21, 0x00


	//----- nvinfo : EIATTR_SPARSE_MMA_MASK
	.align		4
.L_13:
        /*0038*/ 	.byte	0x03, 0x50
        /*003a*/ 	.short	0x0000


	//----- nvinfo : EIATTR_MAXREG_COUNT
	.align		4
        /*003c*/ 	.byte	0x03, 0x1b
        /*003e*/ 	.short	0x00ff


	//----- nvinfo : EIATTR_MERCURY_ISA_VERSION
	.align		4
        /*0040*/ 	.byte	0x03, 0x5f
        /*0042*/ 	.short	0x0101


	//----- nvinfo : EIATTR_VRC_CTA_INIT_COUNT
	.align		4
        /*0044*/ 	.byte	0x02, 0x4a
	.zero		1
	.zero		1


	//----- nvinfo : EIATTR_EXIT_INSTR_OFFSETS
	.align		4
        /*0048*/ 	.byte	0x04, 0x1c
        /*004a*/ 	.short	(.L_15 - .L_14)


	//   ....[0]....
.L_14:
        /*004c*/ 	.word	0x000000d0


	//----- nvinfo : EIATTR_CBANK_PARAM_SIZE
	.align		4
.L_15:
        /*0050*/ 	.byte	0x03, 0x19
        /*0052*/ 	.short	0x0018


	//----- nvinfo : EIATTR_PARAM_CBANK
	.align		4
        /*0054*/ 	.byte	0x04, 0x0a
        /*0056*/ 	.short	(.L_17 - .L_16)
	.align		4
.L_16:
        /*0058*/ 	.word	index@(.nv.constant0._Z34VectorAdditionUsingParallelThreadsPiS_S_)
        /*005c*/ 	.short	0x0380
        /*005e*/ 	.short	0x0018


	//----- nvinfo : EIATTR_SW_WAR
	.align		4
.L_17:
        /*0060*/ 	.byte	0x04, 0x36
        /*0062*/ 	.short	(.L_19 - .L_18)
.L_18:
        /*0064*/ 	.word	0x00000008
.L_19:


//--------------------- .nv.callgraph             --------------------------
	.section	.nv.callgraph,"",@"SHT_CUDA_CALLGRAPH"
	.align	4
	.sectionentsize	8
	.align		4
        /*0000*/ 	.word	0x00000000
	.align		4
        /*0004*/ 	.word	0xffffffff
	.align		4
        /*0008*/ 	.word	0x00000000
	.align		4
        /*000c*/ 	.word	0xfffffffe
	.align		4
        /*0010*/ 	.word	0x00000000
	.align		4
        /*0014*/ 	.word	0xfffffffd
	.align		4
        /*0018*/ 	.word	0x00000000
	.align		4
        /*001c*/ 	.word	0xfffffffc


//--------------------- .text._Z34VectorAdditionUsingParallelThreadsPiS_S_ --------------------------
	.section	.text._Z34VectorAdditionUsingParallelThreadsPiS_S_,"ax",@progbits
	.align	128
        .global         _Z34VectorAdditionUsingParallelThreadsPiS_S_
        .type           _Z34VectorAdditionUsingParallelThreadsPiS_S_,@function
        .size           _Z34VectorAdditionUsingParallelThreadsPiS_S_,(.L_x_1 - _Z34VectorAdditionUsingParallelThreadsPiS_S_)
        .other          _Z34VectorAdditionUsingParallelThreadsPiS_S_,@"STO_CUDA_ENTRY STV_DEFAULT"
_Z34VectorAdditionUsingParallelThreadsPiS_S_:
.text._Z34VectorAdditionUsingParallelThreadsPiS_S_:
[----:B------:R-:W-:Y:S01]  /*0000*/  LDC R1, c[0x0][0x37c] ;  /* 0x0000df00ff017b82 */ /* 0x000fe20000000800 */
[----:B------:R-:W0:Y:S07]  /*0010*/  S2R R9, SR_TID.X ;  /* 0x0000000000097919 */ /* 0x000e2e0000002100 */
[----:B------:R-:W0:Y:S01]  /*0020*/  LDC.64 R2, c[0x0][0x380] ;  /* 0x0000e000ff027b82 */ /* 0x000e220000000a00 */
[----:B------:R-:W1:Y:S07]  /*0030*/  LDCU.64 UR4, c[0x0][0x358] ;  /* 0x00006b00ff0477ac */ /* 0x000e6e0008000a00 */
[----:B------:R-:W2:Y:S08]  /*0040*/  LDC.64 R4, c[0x0][0x388] ;  /* 0x0000e200ff047b82 */ /* 0x000eb00000000a00 */
[----:B------:R-:W3:Y:S01]  /*0050*/  LDC.64 R6, c[0x0][0x390] ;  /* 0x0000e400ff067b82 */ /* 0x000ee20000000a00 */
[----:B0-----:R-:W-:-:S04]  /*0060*/  IMAD.WIDE.U32 R2, R9, 0x4, R2 ;  /* 0x0000000409027825 */ /* 0x001fc800078e0002 */
[C---:B--2---:R-:W-:Y:S02]  /*0070*/  IMAD.WIDE.U32 R4, R9.reuse, 0x4, R4 ;  /* 0x0000000409047825 */ /* 0x044fe400078e0004 */
[----:B-1----:R-:W2:Y:S04]  /*0080*/  LDG.E R2, desc[UR4][R2.64] ;  /* 0x0000000402027981 */ /* 0x002ea8000c1e1900 */
[----:B------:R-:W2:Y:S01]  /*0090*/  LDG.E R5, desc[UR4][R4.64] ;  /* 0x0000000404057981 */ /* 0x000ea2000c1e1900 */
[----:B---3--:R-:W-:Y:S01]  /*00a0*/  IMAD.WIDE.U32 R6, R9, 0x4, R6 ;  /* 0x0000000409067825 */ /* 0x008fe200078e0006 */
[----:B--2---:R-:W-:-:S05]  /*00b0*/  IADD3 R9, PT, PT, R2, R5, RZ ;  /* 0x0000000502097210 */ /* 0x004fca0007ffe0ff */
[----:B------:R-:W-:Y:S01]  /*00c0*/  STG.E desc[UR4][R6.64], R9 ;  /* 0x0000000906007986 */ /* 0x000fe2000c101904 */
[----:B------:R-:W-:Y:S05]  /*00d0*/  EXIT ;  /* 0x000000000000794d */ /* 0x000fea0003800000 */
.L_x_0:
[----:B------:R-:W-:-:S00]  /*00e0*/  BRA `(.L_x_0) ;  /* 0xfffffffc00fc7947 */ /* 0x000fc0000383ffff */
[----:B------:R-:W-:-:S00]  /*00f0*/  NOP ;  /* 0x0000000000007918 */ /* 0x000fc00000000000 */
        /* <DEDUP_REMOVED lines=8> */
.L_x_1:


//--------------------- .nv.shared.reserved.0     --------------------------
	.section	.nv.shared.reserved.0,"aw",@nobits
	.weak		__nv_reservedSMEM_offset_0_alias
	.size		__nv_reservedSMEM_offset_0_alias, 0, 64
	.other		__nv_reservedSMEM_offset_0_alias,@"STO_CUDA_RESERVED_SHARED STV_DEFAULT"
__nv_reservedSMEM_offset_0_alias:
	.zero		0
	.zero		64


//--------------------- .nv.constant0._Z34VectorAdditionUsingParallelThreadsPiS_S_ --------------------------
	.section	.nv.constant0._Z34VectorAdditionUsingParallelThreadsPiS_S_,"a",@progbits
	.sectionflags	@""
	.align	4
.nv.constant0._Z34VectorAdditionUsingParallelThreadsPiS_S_:
	.zero		920


//--------------------- SYMBOLS --------------------------

	.type		.nv.reservedSmem.offset0,@object
	.size		.nv.reservedSmem.offset0,0x4
